	.headerflags	@"EF_CUDA_TEXMODE_UNIFIED EF_CUDA_64BIT_ADDRESS EF_CUDA_ACCELERATORS EF_CUDA_SM90 EF_CUDA_VIRTUAL_SM(EF_CUDA_SM90)"
	.elftype	@"ET_EXEC"


//--------------------- .nv.info                  --------------------------
	.section	.nv.info,"",@"SHT_CUDA_INFO"
	.align	4


	//----- nvinfo : EIATTR_REGCOUNT
	.align		4
        /*0000*/ 	.byte	0x04, 0x2f
        /*0002*/ 	.short	(.L_3 - .L_2)
	.align		4
.L_2:
        /*0004*/ 	.word	index@(triton_poi_fused__native_batch_norm_legit_no_training_convolution_relu_3)
        /*0008*/ 	.word	0x00000016


	//----- nvinfo : EIATTR_MIN_STACK_SIZE
	.align		4
.L_3:
        /*000c*/ 	.byte	0x04, 0x12
        /*000e*/ 	.short	(.L_5 - .L_4)
	.align		4
.L_4:
        /*0010*/ 	.word	index@(triton_poi_fused__native_batch_norm_legit_no_training_convolution_relu_3)
        /*0014*/ 	.word	0x00000000


	//----- nvinfo : EIATTR_FRAME_SIZE
	.align		4
.L_5:
        /*0018*/ 	.byte	0x04, 0x11
        /*001a*/ 	.short	(.L_7 - .L_6)
	.align		4
.L_6:
        /*001c*/ 	.word	index@(triton_poi_fused__native_batch_norm_legit_no_training_convolution_relu_3)
        /*0020*/ 	.word	0x00000000


	//----- nvinfo : EIATTR_MIN_STACK_SIZE
	.align		4
.L_7:
        /*0024*/ 	.byte	0x04, 0x12
        /*0026*/ 	.short	(.L_9 - .L_8)
	.align		4
.L_8:
        /*0028*/ 	.word	index@(triton_poi_fused__native_batch_norm_legit_no_training_convolution_relu_3)
        /*002c*/ 	.word	0x00000000
.L_9:


//--------------------- .nv.info.triton_poi_fused__native_batch_norm_legit_no_training_convolution_relu_3 --------------------------
	.section	.nv.info.triton_poi_fused__native_batch_norm_legit_no_training_convolution_relu_3,"",@"SHT_CUDA_INFO"
	.sectionflags	@""
	.align	4


	//----- nvinfo : EIATTR_CUDA_API_VERSION
	.align		4
        /*0000*/ 	.byte	0x04, 0x37
        /*0002*/ 	.short	(.L_11 - .L_10)
.L_10:
        /*0004*/ 	.word	0x0000007c


	//----- nvinfo : EIATTR_KPARAM_INFO
	.align		4
.L_11:
        /*0008*/ 	.byte	0x04, 0x17
        /*000a*/ 	.short	(.L_13 - .L_12)
.L_12:
        /*000c*/ 	.word	0x00000000
        /*0010*/ 	.short	0x0007
        /*0012*/ 	.short	0x0038
        /*0014*/ 	.byte	0x00, 0xf0, 0x11, 0x00


	//----- nvinfo : EIATTR_KPARAM_INFO
	.align		4
.L_13:
        /*0018*/ 	.byte	0x04, 0x17
        /*001a*/ 	.short	(.L_15 - .L_14)
.L_14:
        /*001c*/ 	.word	0x00000000
        /*0020*/ 	.short	0x0006
        /*0022*/ 	.short	0x0030
        /*0024*/ 	.byte	0x00, 0xf4, 0x21, 0x00


	//----- nvinfo : EIATTR_KPARAM_INFO
	.align		4
.L_15:
        /*0028*/ 	.byte	0x04, 0x17
        /*002a*/ 	.short	(.L_17 - .L_16)
.L_16:
        /*002c*/ 	.word	0x00000000
        /*0030*/ 	.short	0x0005
        /*0032*/ 	.short	0x0028
        /*0034*/ 	.byte	0x00, 0xf4, 0x21, 0x00


	//----- nvinfo : EIATTR_KPARAM_INFO
	.align		4
.L_17:
        /*0038*/ 	.byte	0x04, 0x17
        /*003a*/ 	.short	(.L_19 - .L_18)
.L_18:
        /*003c*/ 	.word	0x00000000
        /*0040*/ 	.short	0x0004
        /*0042*/ 	.short	0x0020
        /*0044*/ 	.byte	0x00, 0xf4, 0x21, 0x00


	//----- nvinfo : EIATTR_KPARAM_INFO
	.align		4
.L_19:
        /*0048*/ 	.byte	0x04, 0x17
        /*004a*/ 	.short	(.L_21 - .L_20)
.L_20:
        /*004c*/ 	.word	0x00000000
        /*0050*/ 	.short	0x0003
        /*0052*/ 	.short	0x0018
        /*0054*/ 	.byte	0x00, 0xf4, 0x21, 0x00


	//----- nvinfo : EIATTR_KPARAM_INFO
	.align		4
.L_21:
        /*0058*/ 	.byte	0x04, 0x17
        /*005a*/ 	.short	(.L_23 - .L_22)
.L_22:
        /*005c*/ 	.word	0x00000000
        /*0060*/ 	.short	0x0002
        /*0062*/ 	.short	0x0010
        /*0064*/ 	.byte	0x00, 0xf4, 0x21, 0x00


	//----- nvinfo : EIATTR_KPARAM_INFO
	.align		4
.L_23:
        /*0068*/ 	.byte	0x04, 0x17
        /*006a*/ 	.short	(.L_25 - .L_24)
.L_24:
        /*006c*/ 	.word	0x00000000
        /*0070*/ 	.short	0x0001
        /*0072*/ 	.short	0x0008
        /*0074*/ 	.byte	0x00, 0xf4, 0x21, 0x00


	//----- nvinfo : EIATTR_KPARAM_INFO
	.align		4
.L_25:
        /*0078*/ 	.byte	0x04, 0x17
        /*007a*/ 	.short	(.L_27 - .L_26)
.L_26:
        /*007c*/ 	.word	0x00000000
        /*0080*/ 	.short	0x0000
        /*0082*/ 	.short	0x0000
        /*0084*/ 	.byte	0x00, 0xf4, 0x21, 0x00


	//----- nvinfo : EIATTR_SPARSE_MMA_MASK
	.align		4
.L_27:
        /*0088*/ 	.byte	0x03, 0x50
        /*008a*/ 	.short	0x0000


	//----- nvinfo : EIATTR_MAXREG_COUNT
	.align		4
        /*008c*/ 	.byte	0x03, 0x1b
        /*008e*/ 	.short	0x00ff


	//----- nvinfo : EIATTR_EXIT_INSTR_OFFSETS
	.align		4
        /*0090*/ 	.byte	0x04, 0x1c
        /*0092*/ 	.short	(.L_29 - .L_28)


	//   ....[0]....
.L_28:
        /*0094*/ 	.word	0x000003b0


	//----- nvinfo : EIATTR_REQNTID
	.align		4
.L_29:
        /*0098*/ 	.byte	0x04, 0x10
        /*009a*/ 	.short	(.L_31 - .L_30)
.L_30:
        /*009c*/ 	.word	0x00000100
        /*00a0*/ 	.word	0x00000001
        /*00a4*/ 	.word	0x00000001


	//----- nvinfo : EIATTR_CBANK_PARAM_SIZE
	.align		4
.L_31:
        /*00a8*/ 	.byte	0x03, 0x19
        /*00aa*/ 	.short	0x003c


	//----- nvinfo : EIATTR_PARAM_CBANK
	.align		4
        /*00ac*/ 	.byte	0x04, 0x0a
        /*00ae*/ 	.short	(.L_33 - .L_32)
	.align		4
.L_32:
        /*00b0*/ 	.word	index@(.nv.constant0.triton_poi_fused__native_batch_norm_legit_no_training_convolution_relu_3)
        /*00b4*/ 	.short	0x0210
        /*00b6*/ 	.short	0x003c


	//----- nvinfo : EIATTR_SW_WAR
	.align		4
.L_33:
        /*00b8*/ 	.byte	0x04, 0x36
        /*00ba*/ 	.short	(.L_35 - .L_34)
.L_34:
        /*00bc*/ 	.word	0x00000008
.L_35:


//--------------------- .nv.callgraph             --------------------------
	.section	.nv.callgraph,"",@"SHT_CUDA_CALLGRAPH"
	.align	4
	.sectionentsize	8
	.align		4
        /*0000*/ 	.word	0x00000000
	.align		4
        /*0004*/ 	.word	0xffffffff
	.align		4
        /*0008*/ 	.word	0x00000000
	.align		4
        /*000c*/ 	.word	0xfffffffe
	.align		4
        /*0010*/ 	.word	0x00000000
	.align		4
        /*0014*/ 	.word	0xfffffffd
	.align		4
        /*0018*/ 	.word	0x00000000
	.align		4
        /*001c*/ 	.word	0xfffffffc


//--------------------- .nv.constant4             --------------------------
	.section	.nv.constant4,"a",@progbits
	.align	8
	.align		8
.nv.constant4:
        /*0000*/ 	.dword	_$_str
	.align		8
        /*0008*/ 	.dword	_$_str_$_2


//--------------------- .text.triton_poi_fused__native_batch_norm_legit_no_training_convolution_relu_3 --------------------------
	.section	.text.triton_poi_fused__native_batch_norm_legit_no_training_convolution_relu_3,"ax",@progbits
	.align	128
        .global         triton_poi_fused__native_batch_norm_legit_no_training_convolution_relu_3
        .type           triton_poi_fused__native_batch_norm_legit_no_training_convolution_relu_3,@function
        .size           triton_poi_fused__native_batch_norm_legit_no_training_convolution_relu_3,(.L_x_1 - triton_poi_fused__native_batch_norm_legit_no_training_convolution_relu_3)
        .other          triton_poi_fused__native_batch_norm_legit_no_training_convolution_relu_3,@"STO_CUDA_ENTRY STV_DEFAULT"
triton_poi_fused__native_batch_norm_legit_no_training_convolution_relu_3:
.text.triton_poi_fused__native_batch_norm_legit_no_training_convolution_relu_3:
[----:B------:R-:W-:Y:S01]  /*0000*/  LDC R1, c[0x0][0x28] ;  /* 0x00000a00ff017b82 */ /* 0x000fe20000000800 */
[----:B------:R-:W1:Y:S07]  /*0010*/  S2R R0, SR_TID.X ;  /* 0x0000000000007919 */ /* 0x000e6e0000002100 */
[----:B------:R-:W2:Y:S01]  /*0020*/  LDC.64 R12, c[0x0][0x228] ;  /* 0x00008a00ff0c7b82 */ /* 0x000ea20000000a00 */
[----:B------:R-:W-:Y:S01]  /*0030*/  ULDC.64 UR4, c[0x0][0x208] ;  /* 0x0000820000047ab9 */ /* 0x000fe20000000a00 */
[----:B------:R-:W3:Y:S06]  /*0040*/  S2R R5, SR_CTAID.X ;  /* 0x0000000000057919 */ /* 0x000eec0000002500 */
[----:B------:R-:W4:Y:S08]  /*0050*/  LDC.64 R10, c[0x0][0x218] ;  /* 0x00008600ff0a7b82 */ /* 0x000f300000000a00 */
[----:B------:R-:W5:Y:S08]  /*0060*/  LDC.64 R14, c[0x0][0x220] ;  /* 0x00008800ff0e7b82 */ /* 0x000f700000000a00 */
[----:B------:R-:W5:Y:S01]  /*0070*/  LDC.64 R16, c[0x0][0x230] ;  /* 0x00008c00ff107b82 */ /* 0x000f620000000a00 */
[----:B-1----:R-:W-:-:S07]  /*0080*/  SHF.L.U32 R0, R0, 0x1, RZ ;  /* 0x0000000100007819 */ /* 0x002fce00000006ff */
[----:B------:R-:W1:Y:S01]  /*0090*/  LDC.64 R6, c[0x0][0x238] ;  /* 0x00008e00ff067b82 */ /* 0x000e620000000a00 */
[----:B---3--:R-:W-:Y:S02]  /*00a0*/  SHF.R.S32.HI R3, RZ, 0x16, R5 ;  /* 0x00000016ff037819 */ /* 0x008fe40000011405 */
[----:B------:R-:W-:Y:S02]  /*00b0*/  LOP3.LUT R0, R0, 0x1fe, RZ, 0xc0, !PT ;  /* 0x000001fe00007812 */ /* 0x000fe400078ec0ff */
[----:B------:R-:W-:Y:S02]  /*00c0*/  SGXT R3, R3, 0x1 ;  /* 0x000000010303781a */ /* 0x000fe40000000200 */
[----:B------:R-:W-:-:S04]  /*00d0*/  LEA R0, R5, R0, 0x9 ;  /* 0x0000000005007211 */ /* 0x000fc800078e48ff */
[----:B------:R-:W-:-:S04]  /*00e0*/  LEA.HI R3, R3, R0, RZ, 0x9 ;  /* 0x0000000003037211 */ /* 0x000fc800078f48ff */
[----:B------:R-:W-:-:S04]  /*00f0*/  SHF.R.S32.HI R3, RZ, 0x9, R3 ;  /* 0x00000009ff037819 */ /* 0x000fc80000011403 */
[----:B------:R-:W-:-:S04]  /*0100*/  LEA.HI R2, R3, R3, RZ, 0x8 ;  /* 0x0000000303027211 */ /* 0x000fc800078f40ff */
[----:B------:R-:W-:-:S04]  /*0110*/  LOP3.LUT R2, R2, 0xffffff00, RZ, 0xc0, !PT ;  /* 0xffffff0002027812 */ /* 0x000fc800078ec0ff */
[----:B------:R-:W-:Y:S02]  /*0120*/  IADD3 R19, R3, -R2, RZ ;  /* 0x8000000203137210 */ /* 0x000fe40007ffe0ff */
[----:B------:R-:W3:Y:S03]  /*0130*/  LDC.64 R2, c[0x0][0x210] ;  /* 0x00008400ff027b82 */ /* 0x000ee60000000a00 */
[----:B--2---:R-:W-:-:S05]  /*0140*/  IMAD.WIDE R12, R19, 0x4, R12 ;  /* 0x00000004130c7825 */ /* 0x004fca00078e020c */
[----:B------:R2:W2:Y:S01]  /*0150*/  LDG.E.EL R18, desc[UR4][R12.64] ;  /* 0x000000040c127981 */ /* 0x0004a2000c2e1900 */
[----:B----4-:R-:W-:-:S05]  /*0160*/  IMAD.WIDE R10, R19, 0x4, R10 ;  /* 0x00000004130a7825 */ /* 0x010fca00078e020a */
[----:B------:R-:W4:Y:S01]  /*0170*/  LDG.E.EL R8, desc[UR4][R10.64] ;  /* 0x000000040a087981 */ /* 0x000f22000c2e1900 */
[----:B---3--:R-:W-:-:S05]  /*0180*/  IMAD.WIDE R2, R0, 0x4, R2 ;  /* 0x0000000400027825 */ /* 0x008fca00078e0202 */
[----:B------:R-:W4:Y:S01]  /*0190*/  LDG.E.64 R4, desc[UR4][R2.64] ;  /* 0x0000000402047981 */ /* 0x000f22000c1e1b00 */
[----:B-----5:R-:W-:-:S04]  /*01a0*/  IMAD.WIDE R14, R19, 0x4, R14 ;  /* 0x00000004130e7825 */ /* 0x020fc800078e020e */
[C---:B0-2---:R-:W-:Y:S01]  /*01b0*/  IMAD.WIDE R12, R19.reuse, 0x4, R16 ;  /* 0x00000004130c7825 */ /* 0x045fe200078e0210 */
[----:B------:R0:W2:Y:S03]  /*01c0*/  LDG.E.EL R9, desc[UR4][R14.64] ;  /* 0x000000040e097981 */ /* 0x0000a6000c2e1900 */
[----:B-1----:R-:W-:Y:S02]  /*01d0*/  IMAD.WIDE R16, R19, 0x4, R6 ;  /* 0x0000000413107825 */ /* 0x002fe400078e0206 */
[----:B------:R-:W3:Y:S01]  /*01e0*/  LDG.E.EL R12, desc[UR4][R12.64] ;  /* 0x000000040c0c7981 */ /* 0x000ee2000c2e1900 */
[----:B------:R-:W1:Y:S03]  /*01f0*/  LDC.64 R6, c[0x0][0x240] ;  /* 0x00009000ff067b82 */ /* 0x000e660000000a00 */
[----:B------:R-:W3:Y:S01]  /*0200*/  LDG.E.EL R17, desc[UR4][R16.64] ;  /* 0x0000000410117981 */ /* 0x000ee2000c2e1900 */
[----:B0-----:R-:W-:Y:S01]  /*0210*/  HFMA2.MMA R14, -RZ, RZ, 1.625, 0 ;  /* 0x3e800000ff0e7435 */ /* 0x001fe200000001ff */
[----:B-1----:R-:W-:-:S04]  /*0220*/  IMAD.WIDE R6, R0, 0x4, R6 ;  /* 0x0000000400067825 */ /* 0x002fc800078e0206 */
[----:B------:R-:W-:-:S04]  /*0230*/  FADD R18, R18, 9.9999997473787516356e-06 ;  /* 0x3727c5ac12127421 */ /* 0x000fc80000000000 */
[----:B------:R-:W0:Y:S02]  /*0240*/  MUFU.SQRT R19, R18 ;  /* 0x0000001200137308 */ /* 0x000e240000002000 */
[C---:B0-----:R-:W-:Y:S02]  /*0250*/  FSETP.GT.AND P2, PT, R19.reuse, 8.50705917302346158658e+37, PT ;  /* 0x7e8000001300780b */ /* 0x041fe40003f44000 */
[----:B------:R-:W-:-:S11]  /*0260*/  FSETP.GEU.AND P0, PT, R19, 1.175494350822287508e-38, PT ;  /* 0x008000001300780b */ /* 0x000fd60003f0e000 */
[----:B------:R-:W-:-:S04]  /*0270*/  @P2 FMUL R19, R19, 0.25 ;  /* 0x3e80000013132820 */ /* 0x000fc80000400000 */
[----:B------:R-:W-:Y:S01]  /*0280*/  @!P0 FMUL R19, R19, 16777216 ;  /* 0x4b80000013138820 */ /* 0x000fe20000400000 */
[----:B----4-:R-:W-:-:S05]  /*0290*/  FADD R10, R4, R8 ;  /* 0x00000008040a7221 */ /* 0x010fca0000000000 */
[----:B------:R-:W0:Y:S01]  /*02a0*/  MUFU.RCP R19, R19 ;  /* 0x0000001300137308 */ /* 0x000e220000001000 */
[----:B------:R-:W-:Y:S01]  /*02b0*/  FSEL R14, R14, 1, P2 ;  /* 0x3f8000000e0e7808 */ /* 0x000fe20001000000 */
[C---:B------:R-:W-:Y:S01]  /*02c0*/  FADD R11, R5.reuse, R8 ;  /* 0x00000008050b7221 */ /* 0x040fe20000000000 */
[-C--:B------:R-:W-:Y:S02]  /*02d0*/  FSETP.GEU.AND P1, PT, R4, -R8.reuse, PT ;  /* 0x800000080400720b */ /* 0x080fe40003f2e000 */
[----:B------:R-:W-:Y:S01]  /*02e0*/  FSETP.GEU.AND P2, PT, R5, -R8, PT ;  /* 0x800000080500720b */ /* 0x000fe20003f4e000 */
[----:B------:R-:W-:Y:S01]  /*02f0*/  @!P0 FMUL R14, R14, 16777216 ;  /* 0x4b8000000e0e8820 */ /* 0x000fe20000400000 */
[----:B------:R-:W-:Y:S02]  /*0300*/  FSEL R8, R10, RZ, P1 ;  /* 0x000000ff0a087208 */ /* 0x000fe40000800000 */
[----:B------:R-:W-:-:S03]  /*0310*/  FSEL R4, R11, RZ, P2 ;  /* 0x000000ff0b047208 */ /* 0x000fc60001000000 */
[C---:B--2---:R-:W-:Y:S02]  /*0320*/  FADD R8, -R9.reuse, R8 ;  /* 0x0000000809087221 */ /* 0x044fe40000000100 */
[----:B------:R-:W-:Y:S01]  /*0330*/  FADD R4, -R9, R4 ;  /* 0x0000000409047221 */ /* 0x000fe20000000100 */
[----:B0-----:R-:W-:-:S04]  /*0340*/  FMUL R5, R19, R14 ;  /* 0x0000000e13057220 */ /* 0x001fc80000400000 */
[-C--:B------:R-:W-:Y:S01]  /*0350*/  FMUL R8, R8, R5.reuse ;  /* 0x0000000508087220 */ /* 0x080fe20000400000 */
[----:B------:R-:W-:-:S03]  /*0360*/  FMUL R4, R4, R5 ;  /* 0x0000000504047220 */ /* 0x000fc60000400000 */
[C-C-:B---3--:R-:W-:Y:S01]  /*0370*/  FFMA R8, R12.reuse, R8, R17.reuse ;  /* 0x000000080c087223 */ /* 0x148fe20000000011 */
[----:B------:R-:W-:Y:S01]  /*0380*/  FFMA R9, R12, R4, R17 ;  /* 0x000000040c097223 */ /* 0x000fe20000000011 */
[----:B------:R-:W-:Y:S04]  /*0390*/  STG.E.64 desc[UR4][R2.64], R10 ;  /* 0x0000000a02007986 */ /* 0x000fe8000c101b04 */
[----:B------:R-:W-:Y:S01]  /*03a0*/  STG.E.64 desc[UR4][R6.64], R8 ;  /* 0x0000000806007986 */ /* 0x000fe2000c101b04 */
[----:B------:R-:W-:Y:S05]  /*03b0*/  EXIT ;  /* 0x000000000000794d */ /* 0x000fea0003800000 */
.L_x_0:
[----:B------:R-:W-:-:S00]  /*03c0*/  BRA `(.L_x_0) ;  /* 0xfffffffc00fc7947 */ /* 0x000fc0000383ffff */
[----:B------:R-:W-:-:S00]  /*03d0*/  NOP ;  /* 0x0000000000007918 */ /* 0x000fc00000000000 */
        /* <DEDUP_REMOVED lines=10> */
.L_x_1:


//--------------------- .nv.global.init           --------------------------
	.section	.nv.global.init,"aw",@progbits
.nv.global.init:
	.type		_$_str,@object
	.size		_$_str,(_$_str_$_2 - _$_str)
_$_str:
        /*0000*/ 	.byte	0x5f, 0x5f, 0x43, 0x55, 0x44, 0x41, 0x5f, 0x46, 0x54, 0x5a, 0x00
	.type		_$_str_$_2,@object
	.size		_$_str_$_2,(.L_1 - _$_str_$_2)
_$_str_$_2:
        /*000b*/ 	.byte	0x5f, 0x5f, 0x43, 0x55, 0x44, 0x41, 0x5f, 0x50, 0x52, 0x45, 0x43, 0x5f, 0x53, 0x51, 0x52, 0x54
        /*001b*/ 	.byte	0x00
.L_1:


//--------------------- .nv.constant0.triton_poi_fused__native_batch_norm_legit_no_training_convolution_relu_3 --------------------------
	.section	.nv.constant0.triton_poi_fused__native_batch_norm_legit_no_training_convolution_relu_3,"a",@progbits
	.sectionflags	@""
	.align	4
.nv.constant0.triton_poi_fused__native_batch_norm_legit_no_training_convolution_relu_3:
	.zero		588
